	.headerflags	@"EF_CUDA_TEXMODE_UNIFIED EF_CUDA_64BIT_ADDRESS EF_CUDA_ACCELERATORS EF_CUDA_SM90 EF_CUDA_VIRTUAL_SM(EF_CUDA_SM90)"
	.elftype	@"ET_EXEC"


//--------------------- .nv.info                  --------------------------
	.section	.nv.info,"",@"SHT_CUDA_INFO"
	.align	4


	//----- nvinfo : EIATTR_REGCOUNT
	.align		4
        /*0000*/ 	.byte	0x04, 0x2f
        /*0002*/ 	.short	(.L_1 - .L_0)
	.align		4
.L_0:
        /*0004*/ 	.word	index@(triton_poi_fused_convolution_mul_sigmoid_4)
        /*0008*/ 	.word	0x00000010


	//----- nvinfo : EIATTR_MIN_STACK_SIZE
	.align		4
.L_1:
        /*000c*/ 	.byte	0x04, 0x12
        /*000e*/ 	.short	(.L_3 - .L_2)
	.align		4
.L_2:
        /*0010*/ 	.word	index@(triton_poi_fused_convolution_mul_sigmoid_4)
        /*0014*/ 	.word	0x00000000


	//----- nvinfo : EIATTR_FRAME_SIZE
	.align		4
.L_3:
        /*0018*/ 	.byte	0x04, 0x11
        /*001a*/ 	.short	(.L_5 - .L_4)
	.align		4
.L_4:
        /*001c*/ 	.word	index@(triton_poi_fused_convolution_mul_sigmoid_4)
        /*0020*/ 	.word	0x00000000


	//----- nvinfo : EIATTR_MIN_STACK_SIZE
	.align		4
.L_5:
        /*0024*/ 	.byte	0x04, 0x12
        /*0026*/ 	.short	(.L_7 - .L_6)
	.align		4
.L_6:
        /*0028*/ 	.word	index@(triton_poi_fused_convolution_mul_sigmoid_4)
        /*002c*/ 	.word	0x00000000
.L_7:


//--------------------- .nv.info.triton_poi_fused_convolution_mul_sigmoid_4 --------------------------
	.section	.nv.info.triton_poi_fused_convolution_mul_sigmoid_4,"",@"SHT_CUDA_INFO"
	.sectionflags	@""
	.align	4


	//----- nvinfo : EIATTR_CUDA_API_VERSION
	.align		4
        /*0000*/ 	.byte	0x04, 0x37
        /*0002*/ 	.short	(.L_9 - .L_8)
.L_8:
        /*0004*/ 	.word	0x0000007c


	//----- nvinfo : EIATTR_KPARAM_INFO
	.align		4
.L_9:
        /*0008*/ 	.byte	0x04, 0x17
        /*000a*/ 	.short	(.L_11 - .L_10)
.L_10:
        /*000c*/ 	.word	0x00000000
        /*0010*/ 	.short	0x0005
        /*0012*/ 	.short	0x0028
        /*0014*/ 	.byte	0x00, 0xf0, 0x11, 0x00


	//----- nvinfo : EIATTR_KPARAM_INFO
	.align		4
.L_11:
        /*0018*/ 	.byte	0x04, 0x17
        /*001a*/ 	.short	(.L_13 - .L_12)
.L_12:
        /*001c*/ 	.word	0x00000000
        /*0020*/ 	.short	0x0004
        /*0022*/ 	.short	0x0020
        /*0024*/ 	.byte	0x00, 0xf4, 0x21, 0x00


	//----- nvinfo : EIATTR_KPARAM_INFO
	.align		4
.L_13:
        /*0028*/ 	.byte	0x04, 0x17
        /*002a*/ 	.short	(.L_15 - .L_14)
.L_14:
        /*002c*/ 	.word	0x00000000
        /*0030*/ 	.short	0x0003
        /*0032*/ 	.short	0x0018
        /*0034*/ 	.byte	0x00, 0xf4, 0x21, 0x00


	//----- nvinfo : EIATTR_KPARAM_INFO
	.align		4
.L_15:
        /*0038*/ 	.byte	0x04, 0x17
        /*003a*/ 	.short	(.L_17 - .L_16)
.L_16:
        /*003c*/ 	.word	0x00000000
        /*0040*/ 	.short	0x0002
        /*0042*/ 	.short	0x0010
        /*0044*/ 	.byte	0x00, 0xf4, 0x21, 0x00


	//----- nvinfo : EIATTR_KPARAM_INFO
	.align		4
.L_17:
        /*0048*/ 	.byte	0x04, 0x17
        /*004a*/ 	.short	(.L_19 - .L_18)
.L_18:
        /*004c*/ 	.word	0x00000000
        /*0050*/ 	.short	0x0001
        /*0052*/ 	.short	0x0008
        /*0054*/ 	.byte	0x00, 0xf4, 0x21, 0x00


	//----- nvinfo : EIATTR_KPARAM_INFO
	.align		4
.L_19:
        /*0058*/ 	.byte	0x04, 0x17
        /*005a*/ 	.short	(.L_21 - .L_20)
.L_20:
        /*005c*/ 	.word	0x00000000
        /*0060*/ 	.short	0x0000
        /*0062*/ 	.short	0x0000
        /*0064*/ 	.byte	0x00, 0xf4, 0x21, 0x00


	//----- nvinfo : EIATTR_SPARSE_MMA_MASK
	.align		4
.L_21:
        /*0068*/ 	.byte	0x03, 0x50
        /*006a*/ 	.short	0x0000


	//----- nvinfo : EIATTR_MAXREG_COUNT
	.align		4
        /*006c*/ 	.byte	0x03, 0x1b
        /*006e*/ 	.short	0x00ff


	//----- nvinfo : EIATTR_EXIT_INSTR_OFFSETS
	.align		4
        /*0070*/ 	.byte	0x04, 0x1c
        /*0072*/ 	.short	(.L_23 - .L_22)


	//   ....[0]....
.L_22:
        /*0074*/ 	.word	0x000002f0


	//   ....[1]....
        /*0078*/ 	.word	0x00000320


	//----- nvinfo : EIATTR_REQNTID
	.align		4
.L_23:
        /*007c*/ 	.byte	0x04, 0x10
        /*007e*/ 	.short	(.L_25 - .L_24)
.L_24:
        /*0080*/ 	.word	0x00000080
        /*0084*/ 	.word	0x00000001
        /*0088*/ 	.word	0x00000001


	//----- nvinfo : EIATTR_CBANK_PARAM_SIZE
	.align		4
.L_25:
        /*008c*/ 	.byte	0x03, 0x19
        /*008e*/ 	.short	0x002c


	//----- nvinfo : EIATTR_PARAM_CBANK
	.align		4
        /*0090*/ 	.byte	0x04, 0x0a
        /*0092*/ 	.short	(.L_27 - .L_26)
	.align		4
.L_26:
        /*0094*/ 	.word	index@(.nv.constant0.triton_poi_fused_convolution_mul_sigmoid_4)
        /*0098*/ 	.short	0x0210
        /*009a*/ 	.short	0x002c


	//----- nvinfo : EIATTR_SW_WAR
	.align		4
.L_27:
        /*009c*/ 	.byte	0x04, 0x36
        /*009e*/ 	.short	(.L_29 - .L_28)
.L_28:
        /*00a0*/ 	.word	0x00000008
.L_29:


//--------------------- .nv.callgraph             --------------------------
	.section	.nv.callgraph,"",@"SHT_CUDA_CALLGRAPH"
	.align	4
	.sectionentsize	8
	.align		4
        /*0000*/ 	.word	0x00000000
	.align		4
        /*0004*/ 	.word	0xffffffff
	.align		4
        /*0008*/ 	.word	0x00000000
	.align		4
        /*000c*/ 	.word	0xfffffffe
	.align		4
        /*0010*/ 	.word	0x00000000
	.align		4
        /*0014*/ 	.word	0xfffffffd
	.align		4
        /*0018*/ 	.word	0x00000000
	.align		4
        /*001c*/ 	.word	0xfffffffc


//--------------------- .text.triton_poi_fused_convolution_mul_sigmoid_4 --------------------------
	.section	.text.triton_poi_fused_convolution_mul_sigmoid_4,"ax",@progbits
	.align	128
        .global         triton_poi_fused_convolution_mul_sigmoid_4
        .type           triton_poi_fused_convolution_mul_sigmoid_4,@function
        .size           triton_poi_fused_convolution_mul_sigmoid_4,(.L_x_1 - triton_poi_fused_convolution_mul_sigmoid_4)
        .other          triton_poi_fused_convolution_mul_sigmoid_4,@"STO_CUDA_ENTRY STV_DEFAULT"
triton_poi_fused_convolution_mul_sigmoid_4:
.text.triton_poi_fused_convolution_mul_sigmoid_4:
[----:B------:R-:W0:Y:S02]  /*0000*/  LDC R1, c[0x0][0x28] ;  /* 0x00000a00ff017b82 */ /* 0x000e240000000800 */
[----:B------:R-:W1:Y:S01]  /*0010*/  S2R R0, SR_TID.X ;  /* 0x0000000000007919 */ /* 0x000e620000002100 */
[----:B------:R-:W2:Y:S01]  /*0020*/  LDC.64 R8, c[0x0][0x228] ;  /* 0x00008a00ff087b82 */ /* 0x000ea20000000a00 */
[----:B------:R-:W-:Y:S01]  /*0030*/  CS2R R12, SRZ ;  /* 0x00000000000c7805 */ /* 0x000fe2000001ff00 */
[----:B------:R-:W-:Y:S01]  /*0040*/  ULDC.64 UR4, c[0x0][0x208] ;  /* 0x0000820000047ab9 */ /* 0x000fe20000000a00 */
[----:B------:R-:W3:Y:S05]  /*0050*/  S2R R3, SR_CTAID.X ;  /* 0x0000000000037919 */ /* 0x000eea0000002500 */
[----:B------:R-:W4:Y:S01]  /*0060*/  LDC.64 R6, c[0x0][0x220] ;  /* 0x00008800ff067b82 */ /* 0x000f220000000a00 */
[----:B-1----:R-:W-:-:S04]  /*0070*/  LOP3.LUT R0, R0, 0x7f, RZ, 0xc0, !PT ;  /* 0x0000007f00007812 */ /* 0x002fc800078ec0ff */
[----:B---3--:R-:W-:-:S03]  /*0080*/  LEA R0, R3, R0, 0x7 ;  /* 0x0000000003007211 */ /* 0x008fc600078e38ff */
[----:B------:R-:W1:Y:S01]  /*0090*/  LDC.64 R2, c[0x0][0x218] ;  /* 0x00008600ff027b82 */ /* 0x000e620000000a00 */
[C---:B------:R-:W-:Y:S01]  /*00a0*/  ISETP.GE.AND P0, PT, R0.reuse, 0x190, PT ;  /* 0x000001900000780c */ /* 0x040fe20003f06270 */
[----:B------:R-:W-:-:S05]  /*00b0*/  IMAD.HI R4, R0, 0x51eb851f, RZ ;  /* 0x51eb851f00047827 */ /* 0x000fca00078e02ff */
[----:B------:R-:W-:-:S04]  /*00c0*/  SHF.R.U32.HI R5, RZ, 0x1f, R4 ;  /* 0x0000001fff057819 */ /* 0x000fc80000011604 */
[----:B------:R-:W-:-:S04]  /*00d0*/  LEA.HI.SX32 R5, R4, R5, 0x1d ;  /* 0x0000000504057211 */ /* 0x000fc800078feaff */
[----:B------:R-:W-:-:S04]  /*00e0*/  LEA.HI R4, R5, R5, RZ, 0x2 ;  /* 0x0000000505047211 */ /* 0x000fc800078f10ff */
[----:B------:R-:W-:-:S04]  /*00f0*/  LOP3.LUT R4, R4, 0xfffffffc, RZ, 0xc0, !PT ;  /* 0xfffffffc04047812 */ /* 0x000fc800078ec0ff */
[----:B------:R-:W-:Y:S01]  /*0100*/  IADD3 R11, R5, -R4, RZ ;  /* 0x80000004050b7210 */ /* 0x000fe20007ffe0ff */
[----:B-1----:R-:W-:Y:S01]  /*0110*/  IMAD.WIDE R2, R0, 0x4, R2 ;  /* 0x0000000400027825 */ /* 0x002fe200078e0202 */
[----:B------:R-:W1:Y:S03]  /*0120*/  LDC.64 R4, c[0x0][0x210] ;  /* 0x00008400ff047b82 */ /* 0x000e660000000a00 */
[C---:B--2---:R-:W-:Y:S01]  /*0130*/  IMAD.WIDE R8, R11.reuse, 0x4, R8 ;  /* 0x000000040b087825 */ /* 0x044fe200078e0208 */
[----:B------:R-:W2:Y:S04]  /*0140*/  @!P0 LDG.E R12, desc[UR4][R2.64] ;  /* 0x00000004020c8981 */ /* 0x000ea8000c1e1900 */
[----:B------:R-:W2:Y:S01]  /*0150*/  @!P0 LDG.E.EL R13, desc[UR4][R8.64] ;  /* 0x00000004080d8981 */ /* 0x000ea2000c2e1900 */
[----:B----4-:R-:W-:Y:S01]  /*0160*/  IMAD.WIDE R6, R11, 0x4, R6 ;  /* 0x000000040b067825 */ /* 0x010fe200078e0206 */
[----:B------:R-:W-:-:S06]  /*0170*/  CS2R R10, SRZ ;  /* 0x00000000000a7805 */ /* 0x000fcc000001ff00 */
[----:B------:R3:W4:Y:S01]  /*0180*/  @!P0 LDG.E.EL R11, desc[UR4][R6.64] ;  /* 0x00000004060b8981 */ /* 0x000722000c2e1900 */
[C---:B-1----:R-:W-:Y:S01]  /*0190*/  IMAD.WIDE R4, R0.reuse, 0x4, R4 ;  /* 0x0000000400047825 */ /* 0x042fe200078e0204 */
[----:B---3--:R-:W1:Y:S04]  /*01a0*/  LDC.64 R6, c[0x0][0x230] ;  /* 0x00008c00ff067b82 */ /* 0x008e680000000a00 */
[----:B------:R-:W4:Y:S01]  /*01b0*/  @!P0 LDG.E R10, desc[UR4][R4.64] ;  /* 0x00000004040a8981 */ /* 0x000f22000c1e1900 */
[----:B------:R-:W-:Y:S01]  /*01c0*/  HFMA2.MMA R9, -RZ, RZ, 1.625, 0 ;  /* 0x3e800000ff097435 */ /* 0x000fe200000001ff */
[----:B-1----:R-:W-:-:S04]  /*01d0*/  IMAD.WIDE R6, R0, 0x4, R6 ;  /* 0x0000000400067825 */ /* 0x002fc800078e0206 */
[----:B--2---:R-:W-:-:S04]  /*01e0*/  FADD R13, R13, R12 ;  /* 0x0000000c0d0d7221 */ /* 0x004fc80000000000 */
[----:B------:R-:W-:-:S04]  /*01f0*/  FADD R12, RZ, -R13 ;  /* 0x8000000dff0c7221 */ /* 0x000fc80000000000 */
[----:B------:R-:W-:-:S05]  /*0200*/  FMUL R12, R12, 1.4426950216293334961 ;  /* 0x3fb8aa3b0c0c7820 */ /* 0x000fca0000400000 */
[----:B------:R-:W-:-:S13]  /*0210*/  FSETP.GEU.AND P1, PT, R12, -126, PT ;  /* 0xc2fc00000c00780b */ /* 0x000fda0003f2e000 */
[----:B------:R-:W-:-:S04]  /*0220*/  @!P1 FMUL R12, R12, 0.5 ;  /* 0x3f0000000c0c9820 */ /* 0x000fc80000400000 */
[----:B------:R-:W1:Y:S02]  /*0230*/  MUFU.EX2 R8, R12 ;  /* 0x0000000c00087308 */ /* 0x000e640000000800 */
[----:B-1----:R-:W-:-:S04]  /*0240*/  @!P1 FMUL R8, R8, R8 ;  /* 0x0000000808089220 */ /* 0x002fc80000400000 */
[----:B------:R-:W-:-:S05]  /*0250*/  FADD R8, R8, 1 ;  /* 0x3f80000008087421 */ /* 0x000fca0000000000 */
[----:B------:R-:W-:-:S13]  /*0260*/  FSETP.GT.AND P1, PT, R8, 8.50705917302346158658e+37, PT ;  /* 0x7e8000000800780b */ /* 0x000fda0003f24000 */
[----:B------:R-:W-:-:S06]  /*0270*/  @P1 FMUL R8, R8, 0.25 ;  /* 0x3e80000008081820 */ /* 0x000fcc0000400000 */
[----:B------:R-:W1:Y:S01]  /*0280*/  MUFU.RCP R8, R8 ;  /* 0x0000000800087308 */ /* 0x000e620000001000 */
[----:B------:R-:W-:Y:S01]  /*0290*/  FSEL R9, R9, 1, P1 ;  /* 0x3f80000009097808 */ /* 0x000fe20000800000 */
[----:B----4-:R-:W-:-:S05]  /*02a0*/  FADD R10, R11, R10 ;  /* 0x0000000a0b0a7221 */ /* 0x010fca0000000000 */
[----:B------:R2:W-:Y:S04]  /*02b0*/  @!P0 STG.E desc[UR4][R4.64], R10 ;  /* 0x0000000a04008986 */ /* 0x0005e8000c101904 */
[----:B------:R2:W-:Y:S01]  /*02c0*/  @!P0 STG.E desc[UR4][R2.64], R13 ;  /* 0x0000000d02008986 */ /* 0x0005e2000c101904 */
[----:B-1----:R-:W-:-:S04]  /*02d0*/  FMUL R9, R8, R9 ;  /* 0x0000000908097220 */ /* 0x002fc80000400000 */
[----:B------:R-:W-:Y:S01]  /*02e0*/  FMUL R9, R10, R9 ;  /* 0x000000090a097220 */ /* 0x000fe20000400000 */
[----:B------:R-:W-:Y:S06]  /*02f0*/  @P0 EXIT ;  /* 0x000000000000094d */ /* 0x000fec0003800000 */
[----:B------:R-:W-:-:S05]  /*0300*/  FMUL R9, R9, 1.7999999523162841797 ;  /* 0x3fe6666609097820 */ /* 0x000fca0000400000 */
[----:B------:R-:W-:Y:S01]  /*0310*/  STG.E desc[UR4][R6.64], R9 ;  /* 0x0000000906007986 */ /* 0x000fe2000c101904 */
[----:B------:R-:W-:Y:S05]  /*0320*/  EXIT ;  /* 0x000000000000794d */ /* 0x000fea0003800000 */
.L_x_0:
[----:B------:R-:W-:-:S00]  /*0330*/  BRA `(.L_x_0) ;  /* 0xfffffffc00fc7947 */ /* 0x000fc0000383ffff */
[----:B------:R-:W-:-:S00]  /*0340*/  NOP ;  /* 0x0000000000007918 */ /* 0x000fc00000000000 */
        /* <DEDUP_REMOVED lines=11> */
.L_x_1:


//--------------------- .nv.constant0.triton_poi_fused_convolution_mul_sigmoid_4 --------------------------
	.section	.nv.constant0.triton_poi_fused_convolution_mul_sigmoid_4,"a",@progbits
	.sectionflags	@""
	.align	4
.nv.constant0.triton_poi_fused_convolution_mul_sigmoid_4:
	.zero		572
